	.headerflags	@"EF_CUDA_TEXMODE_UNIFIED EF_CUDA_64BIT_ADDRESS EF_CUDA_ACCELERATORS EF_CUDA_SM90 EF_CUDA_VIRTUAL_SM(EF_CUDA_SM90)"
	.elftype	@"ET_EXEC"


//--------------------- .nv.info                  --------------------------
	.section	.nv.info,"",@"SHT_CUDA_INFO"
	.align	4


	//----- nvinfo : EIATTR_REGCOUNT
	.align		4
        /*0000*/ 	.byte	0x04, 0x2f
        /*0002*/ 	.short	(.L_1 - .L_0)
	.align		4
.L_0:
        /*0004*/ 	.word	index@(triton_poi_fused_mul_sigmoid_2)
        /*0008*/ 	.word	0x0000000c


	//----- nvinfo : EIATTR_MIN_STACK_SIZE
	.align		4
.L_1:
        /*000c*/ 	.byte	0x04, 0x12
        /*000e*/ 	.short	(.L_3 - .L_2)
	.align		4
.L_2:
        /*0010*/ 	.word	index@(triton_poi_fused_mul_sigmoid_2)
        /*0014*/ 	.word	0x00000000


	//----- nvinfo : EIATTR_FRAME_SIZE
	.align		4
.L_3:
        /*0018*/ 	.byte	0x04, 0x11
        /*001a*/ 	.short	(.L_5 - .L_4)
	.align		4
.L_4:
        /*001c*/ 	.word	index@(triton_poi_fused_mul_sigmoid_2)
        /*0020*/ 	.word	0x00000000


	//----- nvinfo : EIATTR_MIN_STACK_SIZE
	.align		4
.L_5:
        /*0024*/ 	.byte	0x04, 0x12
        /*0026*/ 	.short	(.L_7 - .L_6)
	.align		4
.L_6:
        /*0028*/ 	.word	index@(triton_poi_fused_mul_sigmoid_2)
        /*002c*/ 	.word	0x00000000
.L_7:


//--------------------- .nv.info.triton_poi_fused_mul_sigmoid_2 --------------------------
	.section	.nv.info.triton_poi_fused_mul_sigmoid_2,"",@"SHT_CUDA_INFO"
	.sectionflags	@""
	.align	4


	//----- nvinfo : EIATTR_CUDA_API_VERSION
	.align		4
        /*0000*/ 	.byte	0x04, 0x37
        /*0002*/ 	.short	(.L_9 - .L_8)
.L_8:
        /*0004*/ 	.word	0x0000007c


	//----- nvinfo : EIATTR_KPARAM_INFO
	.align		4
.L_9:
        /*0008*/ 	.byte	0x04, 0x17
        /*000a*/ 	.short	(.L_11 - .L_10)
.L_10:
        /*000c*/ 	.word	0x00000000
        /*0010*/ 	.short	0x0003
        /*0012*/ 	.short	0x0018
        /*0014*/ 	.byte	0x00, 0xf0, 0x11, 0x00


	//----- nvinfo : EIATTR_KPARAM_INFO
	.align		4
.L_11:
        /*0018*/ 	.byte	0x04, 0x17
        /*001a*/ 	.short	(.L_13 - .L_12)
.L_12:
        /*001c*/ 	.word	0x00000000
        /*0020*/ 	.short	0x0002
        /*0022*/ 	.short	0x0010
        /*0024*/ 	.byte	0x00, 0xf4, 0x21, 0x00


	//----- nvinfo : EIATTR_KPARAM_INFO
	.align		4
.L_13:
        /*0028*/ 	.byte	0x04, 0x17
        /*002a*/ 	.short	(.L_15 - .L_14)
.L_14:
        /*002c*/ 	.word	0x00000000
        /*0030*/ 	.short	0x0001
        /*0032*/ 	.short	0x0008
        /*0034*/ 	.byte	0x00, 0xf4, 0x21, 0x00


	//----- nvinfo : EIATTR_KPARAM_INFO
	.align		4
.L_15:
        /*0038*/ 	.byte	0x04, 0x17
        /*003a*/ 	.short	(.L_17 - .L_16)
.L_16:
        /*003c*/ 	.word	0x00000000
        /*0040*/ 	.short	0x0000
        /*0042*/ 	.short	0x0000
        /*0044*/ 	.byte	0x00, 0xf4, 0x21, 0x00


	//----- nvinfo : EIATTR_SPARSE_MMA_MASK
	.align		4
.L_17:
        /*0048*/ 	.byte	0x03, 0x50
        /*004a*/ 	.short	0x0000


	//----- nvinfo : EIATTR_MAXREG_COUNT
	.align		4
        /*004c*/ 	.byte	0x03, 0x1b
        /*004e*/ 	.short	0x00ff


	//----- nvinfo : EIATTR_EXIT_INSTR_OFFSETS
	.align		4
        /*0050*/ 	.byte	0x04, 0x1c
        /*0052*/ 	.short	(.L_19 - .L_18)


	//   ....[0]....
.L_18:
        /*0054*/ 	.word	0x00000270


	//   ....[1]....
        /*0058*/ 	.word	0x00000290


	//----- nvinfo : EIATTR_REQNTID
	.align		4
.L_19:
        /*005c*/ 	.byte	0x04, 0x10
        /*005e*/ 	.short	(.L_21 - .L_20)
.L_20:
        /*0060*/ 	.word	0x00000080
        /*0064*/ 	.word	0x00000001
        /*0068*/ 	.word	0x00000001


	//----- nvinfo : EIATTR_CBANK_PARAM_SIZE
	.align		4
.L_21:
        /*006c*/ 	.byte	0x03, 0x19
        /*006e*/ 	.short	0x001c


	//----- nvinfo : EIATTR_PARAM_CBANK
	.align		4
        /*0070*/ 	.byte	0x04, 0x0a
        /*0072*/ 	.short	(.L_23 - .L_22)
	.align		4
.L_22:
        /*0074*/ 	.word	index@(.nv.constant0.triton_poi_fused_mul_sigmoid_2)
        /*0078*/ 	.short	0x0210
        /*007a*/ 	.short	0x001c


	//----- nvinfo : EIATTR_SW_WAR
	.align		4
.L_23:
        /*007c*/ 	.byte	0x04, 0x36
        /*007e*/ 	.short	(.L_25 - .L_24)
.L_24:
        /*0080*/ 	.word	0x00000008
.L_25:


//--------------------- .nv.callgraph             --------------------------
	.section	.nv.callgraph,"",@"SHT_CUDA_CALLGRAPH"
	.align	4
	.sectionentsize	8
	.align		4
        /*0000*/ 	.word	0x00000000
	.align		4
        /*0004*/ 	.word	0xffffffff
	.align		4
        /*0008*/ 	.word	0x00000000
	.align		4
        /*000c*/ 	.word	0xfffffffe
	.align		4
        /*0010*/ 	.word	0x00000000
	.align		4
        /*0014*/ 	.word	0xfffffffd
	.align		4
        /*0018*/ 	.word	0x00000000
	.align		4
        /*001c*/ 	.word	0xfffffffc


//--------------------- .text.triton_poi_fused_mul_sigmoid_2 --------------------------
	.section	.text.triton_poi_fused_mul_sigmoid_2,"ax",@progbits
	.align	128
        .global         triton_poi_fused_mul_sigmoid_2
        .type           triton_poi_fused_mul_sigmoid_2,@function
        .size           triton_poi_fused_mul_sigmoid_2,(.L_x_1 - triton_poi_fused_mul_sigmoid_2)
        .other          triton_poi_fused_mul_sigmoid_2,@"STO_CUDA_ENTRY STV_DEFAULT"
triton_poi_fused_mul_sigmoid_2:
.text.triton_poi_fused_mul_sigmoid_2:
[----:B------:R-:W0:Y:S02]  /*0000*/  LDC R1, c[0x0][0x28] ;  /* 0x00000a00ff017b82 */ /* 0x000e240000000800 */
[----:B------:R-:W1:Y:S01]  /*0010*/  S2R R0, SR_TID.X ;  /* 0x0000000000007919 */ /* 0x000e620000002100 */
[----:B------:R-:W2:Y:S01]  /*0020*/  LDC.64 R4, c[0x0][0x218] ;  /* 0x00008600ff047b82 */ /* 0x000ea20000000a00 */
[----:B------:R-:W-:Y:S01]  /*0030*/  IMAD.MOV.U32 R6, RZ, RZ, RZ ;  /* 0x000000ffff067224 */ /* 0x000fe200078e00ff */
[----:B------:R-:W-:Y:S01]  /*0040*/  ULDC.64 UR4, c[0x0][0x208] ;  /* 0x0000820000047ab9 */ /* 0x000fe20000000a00 */
[----:B------:R-:W3:Y:S01]  /*0050*/  S2R R7, SR_CTAID.X ;  /* 0x0000000000077919 */ /* 0x000ee20000002500 */
[----:B-1----:R-:W-:Y:S02]  /*0060*/  LOP3.LUT R0, R0, 0x7f, RZ, 0xc0, !PT ;  /* 0x0000007f00007812 */ /* 0x002fe400078ec0ff */
[----:B---3--:R-:W-:-:S03]  /*0070*/  SHF.R.S32.HI R2, RZ, 0x18, R7 ;  /* 0x00000018ff027819 */ /* 0x008fc60000011407 */
[----:B------:R-:W-:Y:S01]  /*0080*/  IMAD R7, R7, 0x80, R0 ;  /* 0x0000008007077824 */ /* 0x000fe200078e0200 */
[----:B------:R-:W-:-:S04]  /*0090*/  SGXT R0, R2, 0x1 ;  /* 0x000000010200781a */ /* 0x000fc80000000200 */
[----:B------:R-:W-:Y:S02]  /*00a0*/  ISETP.GE.AND P0, PT, R7, 0x100, PT ;  /* 0x000001000700780c */ /* 0x000fe40003f06270 */
[CC--:B------:R-:W-:Y:S02]  /*00b0*/  LEA.HI R2, R0.reuse, R7.reuse, RZ, 0x4 ;  /* 0x0000000700027211 */ /* 0x0c0fe400078f20ff */
[----:B------:R-:W-:Y:S02]  /*00c0*/  LEA.HI R0, R0, R7, RZ, 0x6 ;  /* 0x0000000700007211 */ /* 0x000fe400078f30ff */
[----:B------:R-:W-:Y:S02]  /*00d0*/  LOP3.LUT R2, R2, 0xfffffff0, RZ, 0xc0, !PT ;  /* 0xfffffff002027812 */ /* 0x000fe400078ec0ff */
[----:B------:R-:W-:-:S03]  /*00e0*/  SHF.R.S32.HI R3, RZ, 0x6, R0 ;  /* 0x00000006ff037819 */ /* 0x000fc60000011400 */
[----:B------:R-:W-:-:S05]  /*00f0*/  IMAD.IADD R2, R7, 0x1, -R2 ;  /* 0x0000000107027824 */ /* 0x000fca00078e0a02 */
[----:B------:R-:W-:-:S05]  /*0100*/  LEA R3, R3, R2, 0x4 ;  /* 0x0000000203037211 */ /* 0x000fca00078e20ff */
[----:B--2---:R-:W-:Y:S02]  /*0110*/  IMAD.WIDE R4, R3, 0x4, R4 ;  /* 0x0000000403047825 */ /* 0x004fe400078e0204 */
[----:B------:R-:W1:Y:S03]  /*0120*/  LDC.64 R2, c[0x0][0x210] ;  /* 0x00008400ff027b82 */ /* 0x000e660000000a00 */
[----:B------:R2:W3:Y:S01]  /*0130*/  @!P0 LDG.E.EL R6, desc[UR4][R4.64] ;  /* 0x0000000404068981 */ /* 0x0004e2000c2e1900 */
[----:B------:R-:W-:-:S04]  /*0140*/  HFMA2.MMA R0, -RZ, RZ, 0, 0 ;  /* 0x00000000ff007435 */ /* 0x000fc800000001ff */
[----:B--2---:R-:W2:Y:S01]  /*0150*/  LDC.64 R4, c[0x0][0x220] ;  /* 0x00008800ff047b82 */ /* 0x004ea20000000a00 */
[----:B-1----:R-:W-:-:S05]  /*0160*/  IMAD.WIDE R2, R7, 0x4, R2 ;  /* 0x0000000407027825 */ /* 0x002fca00078e0202 */
[----:B------:R1:W4:Y:S02]  /*0170*/  @!P0 LDG.E R0, desc[UR4][R2.64] ;  /* 0x0000000402008981 */ /* 0x000324000c1e1900 */
[----:B-1----:R-:W-:Y:S01]  /*0180*/  MOV R3, 0x3e800000 ;  /* 0x3e80000000037802 */ /* 0x002fe20000000f00 */
[----:B---3--:R-:W-:-:S04]  /*0190*/  FADD R6, RZ, -R6 ;  /* 0x80000006ff067221 */ /* 0x008fc80000000000 */
[----:B------:R-:W-:-:S05]  /*01a0*/  FMUL R6, R6, 1.4426950216293334961 ;  /* 0x3fb8aa3b06067820 */ /* 0x000fca0000400000 */
[----:B------:R-:W-:-:S13]  /*01b0*/  FSETP.GEU.AND P1, PT, R6, -126, PT ;  /* 0xc2fc00000600780b */ /* 0x000fda0003f2e000 */
[----:B------:R-:W-:-:S04]  /*01c0*/  @!P1 FMUL R6, R6, 0.5 ;  /* 0x3f00000006069820 */ /* 0x000fc80000400000 */
[----:B------:R-:W1:Y:S02]  /*01d0*/  MUFU.EX2 R8, R6 ;  /* 0x0000000600087308 */ /* 0x000e640000000800 */
[----:B-1----:R-:W-:-:S04]  /*01e0*/  @!P1 FMUL R8, R8, R8 ;  /* 0x0000000808089220 */ /* 0x002fc80000400000 */
[----:B------:R-:W-:-:S05]  /*01f0*/  FADD R8, R8, 1 ;  /* 0x3f80000008087421 */ /* 0x000fca0000000000 */
[----:B------:R-:W-:-:S04]  /*0200*/  FSETP.GT.AND P1, PT, R8, 8.50705917302346158658e+37, PT ;  /* 0x7e8000000800780b */ /* 0x000fc80003f24000 */
[----:B------:R-:W-:-:S09]  /*0210*/  FSEL R3, R3, 1, P1 ;  /* 0x3f80000003037808 */ /* 0x000fd20000800000 */
[----:B------:R-:W-:-:S06]  /*0220*/  @P1 FMUL R8, R8, 0.25 ;  /* 0x3e80000008081820 */ /* 0x000fcc0000400000 */
[----:B------:R-:W1:Y:S02]  /*0230*/  MUFU.RCP R8, R8 ;  /* 0x0000000800087308 */ /* 0x000e640000001000 */
[----:B-1----:R-:W-:Y:S01]  /*0240*/  FMUL R9, R8, R3 ;  /* 0x0000000308097220 */ /* 0x002fe20000400000 */
[----:B--2---:R-:W-:-:S04]  /*0250*/  IMAD.WIDE R2, R7, 0x4, R4 ;  /* 0x0000000407027825 */ /* 0x004fc800078e0204 */
[----:B----4-:R-:W-:Y:S01]  /*0260*/  FMUL R9, R9, R0 ;  /* 0x0000000009097220 */ /* 0x010fe20000400000 */
[----:B------:R-:W-:Y:S06]  /*0270*/  @P0 EXIT ;  /* 0x000000000000094d */ /* 0x000fec0003800000 */
[----:B------:R-:W-:Y:S01]  /*0280*/  STG.E desc[UR4][R2.64], R9 ;  /* 0x0000000902007986 */ /* 0x000fe2000c101904 */
[----:B------:R-:W-:Y:S05]  /*0290*/  EXIT ;  /* 0x000000000000794d */ /* 0x000fea0003800000 */
.L_x_0:
[----:B------:R-:W-:-:S00]  /*02a0*/  BRA `(.L_x_0) ;  /* 0xfffffffc00fc7947 */ /* 0x000fc0000383ffff */
[----:B------:R-:W-:-:S00]  /*02b0*/  NOP ;  /* 0x0000000000007918 */ /* 0x000fc00000000000 */
        /* <DEDUP_REMOVED lines=12> */
.L_x_1:


//--------------------- .nv.constant0.triton_poi_fused_mul_sigmoid_2 --------------------------
	.section	.nv.constant0.triton_poi_fused_mul_sigmoid_2,"a",@progbits
	.sectionflags	@""
	.align	4
.nv.constant0.triton_poi_fused_mul_sigmoid_2:
	.zero		556
